//
// Generated by NVIDIA NVVM Compiler
//
// Compiler Build ID: CL-36424714
// Cuda compilation tools, release 13.0, V13.0.88
// Based on NVVM 20.0.0
//

.version 9.0
.target sm_100
.address_size 64

	// .globl	_Z15scaleVectorCUDAPKfPfif

.visible .entry _Z15scaleVectorCUDAPKfPfif(
	.param .u64 .ptr .align 1 _Z15scaleVectorCUDAPKfPfif_param_0,
	.param .u64 .ptr .align 1 _Z15scaleVectorCUDAPKfPfif_param_1,
	.param .u32 _Z15scaleVectorCUDAPKfPfif_param_2,
	.param .f32 _Z15scaleVectorCUDAPKfPfif_param_3
)
{
	.reg .pred 	%p<2>;
	.reg .b32 	%r<6>;
	.reg .b32 	%f<4>;
	.reg .b64 	%rd<8>;

	ld.param.u64 	%rd1, [_Z15scaleVectorCUDAPKfPfif_param_0];
	ld.param.u64 	%rd2, [_Z15scaleVectorCUDAPKfPfif_param_1];
	ld.param.u32 	%r2, [_Z15scaleVectorCUDAPKfPfif_param_2];
	ld.param.f32 	%f1, [_Z15scaleVectorCUDAPKfPfif_param_3];
	mov.u32 	%r3, %ctaid.x;
	mov.u32 	%r4, %ntid.x;
	mov.u32 	%r5, %tid.x;
	mad.lo.s32 	%r1, %r3, %r4, %r5;
	setp.ge.s32 	%p1, %r1, %r2;
	@%p1 bra 	$L__BB0_2;
	cvta.to.global.u64 	%rd3, %rd1;
	cvta.to.global.u64 	%rd4, %rd2;
	mul.wide.s32 	%rd5, %r1, 4;
	add.s64 	%rd6, %rd3, %rd5;
	ld.global.f32 	%f2, [%rd6];
	mul.f32 	%f3, %f1, %f2;
	add.s64 	%rd7, %rd4, %rd5;
	st.global.f32 	[%rd7], %f3;
$L__BB0_2:
	ret;

}


// ===== COMPILED SASS (sm_100) =====

	.target	sm_100

	.elftype	@"ET_EXEC"


//--------------------- .note.nv.tkinfo           --------------------------
	.section	.note.nv.tkinfo,"",@"SHT_NOTE"
	.sectionflags	@"SHF_NOTE_NV_TKINFO"
	.tkinfo
        /*0018*/ 	.word	0x00000002
        /*0030*/ 	.string	""
        /*0030*/ 	.string	"ptxas"
        /*0030*/ 	.string	"Cuda compilation tools, release 13.0, V13.0.88"
        /*0030*/ 	.string	"Build cuda_13.0.r13.0/compiler.36424714_0"
        /*0030*/ 	.string	"-arch sm_100 -m 64 "



//--------------------- .note.nv.cuinfo           --------------------------
	.section	.note.nv.cuinfo,"",@"SHT_NOTE"
	.sectionflags	@"SHF_NOTE_NV_CUINFO"
        /*0018*/ 	.short	0x0002
        /*001a*/ 	.short	0x0064
        /*001c*/ 	.short	0x0082
	.zero		2


//--------------------- .nv.info                  --------------------------
	.section	.nv.info,"",@"SHT_CUDA_INFO"
	.align	4


	//----- nvinfo : EIATTR_REGCOUNT
	.align		4
        /*0000*/ 	.byte	0x04, 0x2f
        /*0002*/ 	.short	(.L_1 - .L_0)
	.align		4
.L_0:
        /*0004*/ 	.word	index@(_Z15scaleVectorCUDAPKfPfif)
        /*0008*/ 	.word	0x0000000a


	//----- nvinfo : EIATTR_FRAME_SIZE
	.align		4
.L_1:
        /*000c*/ 	.byte	0x04, 0x11
        /*000e*/ 	.short	(.L_3 - .L_2)
	.align		4
.L_2:
        /*0010*/ 	.word	index@(_Z15scaleVectorCUDAPKfPfif)
        /*0014*/ 	.word	0x00000000


	//----- nvinfo : EIATTR_MIN_STACK_SIZE
	.align		4
.L_3:
        /*0018*/ 	.byte	0x04, 0x12
        /*001a*/ 	.short	(.L_5 - .L_4)
	.align		4
.L_4:
        /*001c*/ 	.word	index@(_Z15scaleVectorCUDAPKfPfif)
        /*0020*/ 	.word	0x00000000
.L_5:


//--------------------- .nv.compat                --------------------------
	.section	.nv.compat,"",@"SHT_CUDA_COMPAT_INFO"
	.align	4
        /*0000*/ 	.byte	0x02, 0x09, 0x00, 0x00, 0x02, 0x02, 0x01, 0x00, 0x02, 0x05, 0x05, 0x00, 0x03, 0x07, 0x01, 0x01
        /*0010*/ 	.byte	0x02, 0x03, 0x00, 0x00, 0x02, 0x06, 0x01, 0x00, 0x04, 0x0b, 0x08, 0x00, 0x09, 0x00, 0x00, 0x00
        /*0020*/ 	.byte	0x00, 0x00, 0x00, 0x00


//--------------------- .nv.info._Z15scaleVectorCUDAPKfPfif --------------------------
	.section	.nv.info._Z15scaleVectorCUDAPKfPfif,"",@"SHT_CUDA_INFO"
	.sectionflags	@""
	.align	4


	//----- nvinfo : EIATTR_CUDA_API_VERSION
	.align		4
        /*0000*/ 	.byte	0x04, 0x37
        /*0002*/ 	.short	(.L_7 - .L_6)
.L_6:
        /*0004*/ 	.word	0x00000082


	//----- nvinfo : EIATTR_KPARAM_INFO
	.align		4
.L_7:
        /*0008*/ 	.byte	0x04, 0x17
        /*000a*/ 	.short	(.L_9 - .L_8)
.L_8:
        /*000c*/ 	.word	0x00000000
        /*0010*/ 	.short	0x0003
        /*0012*/ 	.short	0x0014
        /*0014*/ 	.byte	0x00, 0xf0, 0x11, 0x00


	//----- nvinfo : EIATTR_KPARAM_INFO
	.align		4
.L_9:
        /*0018*/ 	.byte	0x04, 0x17
        /*001a*/ 	.short	(.L_11 - .L_10)
.L_10:
        /*001c*/ 	.word	0x00000000
        /*0020*/ 	.short	0x0002
        /*0022*/ 	.short	0x0010
        /*0024*/ 	.byte	0x00, 0xf0, 0x11, 0x00


	//----- nvinfo : EIATTR_KPARAM_INFO
	.align		4
.L_11:
        /*0028*/ 	.byte	0x04, 0x17
        /*002a*/ 	.short	(.L_13 - .L_12)
.L_12:
        /*002c*/ 	.word	0x00000000
        /*0030*/ 	.short	0x0001
        /*0032*/ 	.short	0x0008
        /*0034*/ 	.byte	0x00, 0xf5, 0x21, 0x00


	//----- nvinfo : EIATTR_KPARAM_INFO
	.align		4
.L_13:
        /*0038*/ 	.byte	0x04, 0x17
        /*003a*/ 	.short	(.L_15 - .L_14)
.L_14:
        /*003c*/ 	.word	0x00000000
        /*0040*/ 	.short	0x0000
        /*0042*/ 	.short	0x0000
        /*0044*/ 	.byte	0x00, 0xf5, 0x21, 0x00


	//----- nvinfo : EIATTR_SPARSE_MMA_MASK
	.align		4
.L_15:
        /*0048*/ 	.byte	0x03, 0x50
        /*004a*/ 	.short	0x0000


	//----- nvinfo : EIATTR_MAXREG_COUNT
	.align		4
        /*004c*/ 	.byte	0x03, 0x1b
        /*004e*/ 	.short	0x00ff


	//----- nvinfo : EIATTR_MERCURY_ISA_VERSION
	.align		4
        /*0050*/ 	.byte	0x03, 0x5f
        /*0052*/ 	.short	0x0101


	//----- nvinfo : EIATTR_VRC_CTA_INIT_COUNT
	.align		4
        /*0054*/ 	.byte	0x02, 0x4a
	.zero		1
	.zero		1


	//----- nvinfo : EIATTR_EXIT_INSTR_OFFSETS
	.align		4
        /*0058*/ 	.byte	0x04, 0x1c
        /*005a*/ 	.short	(.L_17 - .L_16)


	//   ....[0]....
.L_16:
        /*005c*/ 	.word	0x00000070


	//   ....[1]....
        /*0060*/ 	.word	0x00000110


	//----- nvinfo : EIATTR_CBANK_PARAM_SIZE
	.align		4
.L_17:
        /*0064*/ 	.byte	0x03, 0x19
        /*0066*/ 	.short	0x0018


	//----- nvinfo : EIATTR_PARAM_CBANK
	.align		4
        /*0068*/ 	.byte	0x04, 0x0a
        /*006a*/ 	.short	(.L_19 - .L_18)
	.align		4
.L_18:
        /*006c*/ 	.word	index@(.nv.constant0._Z15scaleVectorCUDAPKfPfif)
        /*0070*/ 	.short	0x0380
        /*0072*/ 	.short	0x0018


	//----- nvinfo : EIATTR_SW_WAR
	.align		4
.L_19:
        /*0074*/ 	.byte	0x04, 0x36
        /*0076*/ 	.short	(.L_21 - .L_20)
.L_20:
        /*0078*/ 	.word	0x00000008
.L_21:


//--------------------- .nv.callgraph             --------------------------
	.section	.nv.callgraph,"",@"SHT_CUDA_CALLGRAPH"
	.align	4
	.sectionentsize	8
	.align		4
        /*0000*/ 	.word	0x00000000
	.align		4
        /*0004*/ 	.word	0xffffffff
	.align		4
        /*0008*/ 	.word	0x00000000
	.align		4
        /*000c*/ 	.word	0xfffffffe
	.align		4
        /*0010*/ 	.word	0x00000000
	.align		4
        /*0014*/ 	.word	0xfffffffd
	.align		4
        /*0018*/ 	.word	0x00000000
	.align		4
        /*001c*/ 	.word	0xfffffffc


//--------------------- .text._Z15scaleVectorCUDAPKfPfif --------------------------
	.section	.text._Z15scaleVectorCUDAPKfPfif,"ax",@progbits
	.align	128
        .global         _Z15scaleVectorCUDAPKfPfif
        .type           _Z15scaleVectorCUDAPKfPfif,@function
        .size           _Z15scaleVectorCUDAPKfPfif,(.L_x_1 - _Z15scaleVectorCUDAPKfPfif)
        .other          _Z15scaleVectorCUDAPKfPfif,@"STO_CUDA_ENTRY STV_DEFAULT"
_Z15scaleVectorCUDAPKfPfif:
.text._Z15scaleVectorCUDAPKfPfif:
[----:B------:R-:W-:Y:S01]  /*0000*/  LDC R1, c[0x0][0x37c] ;  /* 0x0000df00ff017b82 */ /* 0x000fe20000000800 */
[----:B------:R-:W0:Y:S07]  /*0010*/  S2R R0, SR_TID.X ;  /* 0x0000000000007919 */ /* 0x000e2e0000002100 */
[----:B------:R-:W0:Y:S01]  /*0020*/  S2UR UR4, SR_CTAID.X ;  /* 0x00000000000479c3 */ /* 0x000e220000002500 */
[----:B------:R-:W1:Y:S07]  /*0030*/  LDCU UR5, c[0x0][0x390] ;  /* 0x00007200ff0577ac */ /* 0x000e6e0008000800 */
[----:B------:R-:W0:Y:S02]  /*0040*/  LDC R7, c[0x0][0x360] ;  /* 0x0000d800ff077b82 */ /* 0x000e240000000800 */
[----:B0-----:R-:W-:-:S05]  /*0050*/  IMAD R7, R7, UR4, R0 ;  /* 0x0000000407077c24 */ /* 0x001fca000f8e0200 */
[----:B-1----:R-:W-:-:S13]  /*0060*/  ISETP.GE.AND P0, PT, R7, UR5, PT ;  /* 0x0000000507007c0c */ /* 0x002fda000bf06270 */
[----:B------:R-:W-:Y:S05]  /*0070*/  @P0 EXIT ;  /* 0x000000000000094d */ /* 0x000fea0003800000 */
[----:B------:R-:W0:Y:S01]  /*0080*/  LDC.64 R2, c[0x0][0x380] ;  /* 0x0000e000ff027b82 */ /* 0x000e220000000a00 */
[----:B------:R-:W1:Y:S01]  /*0090*/  LDCU.64 UR4, c[0x0][0x358] ;  /* 0x00006b00ff0477ac */ /* 0x000e620008000a00 */
[----:B------:R-:W2:Y:S06]  /*00a0*/  LDCU UR6, c[0x0][0x394] ;  /* 0x00007280ff0677ac */ /* 0x000eac0008000800 */
[----:B------:R-:W3:Y:S01]  /*00b0*/  LDC.64 R4, c[0x0][0x388] ;  /* 0x0000e200ff047b82 */ /* 0x000ee20000000a00 */
[----:B0-----:R-:W-:-:S06]  /*00c0*/  IMAD.WIDE R2, R7, 0x4, R2 ;  /* 0x0000000407027825 */ /* 0x001fcc00078e0202 */
[----:B-1----:R-:W2:Y:S01]  /*00d0*/  LDG.E R2, desc[UR4][R2.64] ;  /* 0x0000000402027981 */ /* 0x002ea2000c1e1900 */
[----:B---3--:R-:W-:-:S04]  /*00e0*/  IMAD.WIDE R4, R7, 0x4, R4 ;  /* 0x0000000407047825 */ /* 0x008fc800078e0204 */
[----:B--2---:R-:W-:-:S05]  /*00f0*/  FMUL R7, R2, UR6 ;  /* 0x0000000602077c20 */ /* 0x004fca0008400000 */
[----:B------:R-:W-:Y:S01]  /*0100*/  STG.E desc[UR4][R4.64], R7 ;  /* 0x0000000704007986 */ /* 0x000fe2000c101904 */
[----:B------:R-:W-:Y:S05]  /*0110*/  EXIT ;  /* 0x000000000000794d */ /* 0x000fea0003800000 */
.L_x_0:
[----:B------:R-:W-:-:S00]  /*0120*/  BRA `(.L_x_0) ;  /* 0xfffffffc00fc7947 */ /* 0x000fc0000383ffff */
[----:B------:R-:W-:-:S00]  /*0130*/  NOP ;  /* 0x0000000000007918 */ /* 0x000fc00000000000 */
        /* <DEDUP_REMOVED lines=12> */
.L_x_1:


//--------------------- .nv.shared.reserved.0     --------------------------
	.section	.nv.shared.reserved.0,"aw",@nobits
	.weak		__nv_reservedSMEM_offset_0_alias
	.size		__nv_reservedSMEM_offset_0_alias, 0, 64
	.other		__nv_reservedSMEM_offset_0_alias,@"STO_CUDA_RESERVED_SHARED STV_DEFAULT"
__nv_reservedSMEM_offset_0_alias:
	.zero		0
	.zero		64


//--------------------- .nv.constant0._Z15scaleVectorCUDAPKfPfif --------------------------
	.section	.nv.constant0._Z15scaleVectorCUDAPKfPfif,"a",@progbits
	.sectionflags	@""
	.align	4
.nv.constant0._Z15scaleVectorCUDAPKfPfif:
	.zero		920


//--------------------- SYMBOLS --------------------------

	.type		.nv.reservedSmem.offset0,@object
	.size		.nv.reservedSmem.offset0,0x4
